//
// Generated by NVIDIA NVVM Compiler
//
// Compiler Build ID: CL-36424714
// Cuda compilation tools, release 13.0, V13.0.88
// Based on NVVM 20.0.0
//

.version 9.0
.target sm_100
.address_size 64

	// .globl	_Z20matrixMultiplicationPiS_S_i
.extern .func  (.param .b32 func_retval0) vprintf
(
	.param .b64 vprintf_param_0,
	.param .b64 vprintf_param_1
)
;
.global .align 1 .b8 $str[32] = {84, 104, 114, 101, 97, 100, 91, 37, 100, 93, 32, 99, 97, 108, 99, 117, 108, 111, 117, 32, 115, 117, 97, 32, 108, 105, 110, 104, 97, 33, 10};

.visible .entry _Z20matrixMultiplicationPiS_S_i(
	.param .u64 .ptr .align 1 _Z20matrixMultiplicationPiS_S_i_param_0,
	.param .u64 .ptr .align 1 _Z20matrixMultiplicationPiS_S_i_param_1,
	.param .u64 .ptr .align 1 _Z20matrixMultiplicationPiS_S_i_param_2,
	.param .u32 _Z20matrixMultiplicationPiS_S_i_param_3
)
{
	.local .align 8 .b8 	__local_depot0[8];
	.reg .b64 	%SP;
	.reg .b64 	%SPL;
	.reg .pred 	%p<11>;
	.reg .b32 	%r<149>;
	.reg .b64 	%rd<52>;

	mov.u64 	%SPL, __local_depot0;
	cvta.local.u64 	%SP, %SPL;
	ld.param.u64 	%rd4, [_Z20matrixMultiplicationPiS_S_i_param_0];
	ld.param.u64 	%rd5, [_Z20matrixMultiplicationPiS_S_i_param_1];
	ld.param.u32 	%r61, [_Z20matrixMultiplicationPiS_S_i_param_3];
	cvta.to.global.u64 	%rd1, %rd5;
	cvta.to.global.u64 	%rd2, %rd4;
	mov.u32 	%r62, %ctaid.x;
	mov.u32 	%r63, %ntid.x;
	mov.u32 	%r64, %tid.x;
	mad.lo.s32 	%r1, %r62, %r63, %r64;
	setp.ge.s32 	%p1, %r1, %r61;
	@%p1 bra 	$L__BB0_16;
	setp.lt.s32 	%p2, %r61, 1;
	@%p2 bra 	$L__BB0_15;
	mul.lo.s32 	%r2, %r61, %r1;
	add.s32 	%r3, %r61, -1;
	and.b32  	%r4, %r61, 7;
	and.b32  	%r5, %r61, 3;
	and.b32  	%r6, %r61, 2147483640;
	and.b32  	%r7, %r61, 1;
	neg.s32 	%r8, %r6;
	shl.b32 	%r9, %r61, 3;
	shl.b32 	%r10, %r61, 1;
	mul.lo.s32 	%r11, %r61, 3;
	mul.lo.s32 	%r12, %r61, 5;
	mul.lo.s32 	%r13, %r61, 6;
	mul.lo.s32 	%r14, %r61, 7;
	mov.b32 	%r127, 0;
$L__BB0_3:
	setp.lt.u32 	%p3, %r3, 7;
	mov.b32 	%r143, 0;
	mov.u32 	%r148, %r143;
	@%p3 bra 	$L__BB0_6;
	add.s32 	%r136, %r61, %r127;
	add.s32 	%r135, %r10, %r127;
	add.s32 	%r134, %r11, %r127;
	shl.b32 	%r69, %r61, 2;
	add.s32 	%r133, %r69, %r127;
	add.s32 	%r132, %r12, %r127;
	add.s32 	%r131, %r13, %r127;
	add.s32 	%r130, %r14, %r127;
	mov.b32 	%r148, 0;
	mov.u32 	%r128, %r2;
	mov.u32 	%r129, %r127;
	mov.u32 	%r137, %r8;
$L__BB0_5:
	.pragma "nounroll";
	mul.wide.s32 	%rd6, %r128, 4;
	add.s64 	%rd7, %rd2, %rd6;
	ld.global.u32 	%r70, [%rd7];
	mul.wide.u32 	%rd8, %r129, 4;
	add.s64 	%rd9, %rd1, %rd8;
	ld.global.u32 	%r71, [%rd9];
	mad.lo.s32 	%r72, %r71, %r70, %r148;
	ld.global.u32 	%r73, [%rd7+4];
	mul.wide.u32 	%rd10, %r136, 4;
	add.s64 	%rd11, %rd1, %rd10;
	ld.global.u32 	%r74, [%rd11];
	mad.lo.s32 	%r75, %r74, %r73, %r72;
	ld.global.u32 	%r76, [%rd7+8];
	mul.wide.u32 	%rd12, %r135, 4;
	add.s64 	%rd13, %rd1, %rd12;
	ld.global.u32 	%r77, [%rd13];
	mad.lo.s32 	%r78, %r77, %r76, %r75;
	ld.global.u32 	%r79, [%rd7+12];
	mul.wide.u32 	%rd14, %r134, 4;
	add.s64 	%rd15, %rd1, %rd14;
	ld.global.u32 	%r80, [%rd15];
	mad.lo.s32 	%r81, %r80, %r79, %r78;
	ld.global.u32 	%r82, [%rd7+16];
	mul.wide.u32 	%rd16, %r133, 4;
	add.s64 	%rd17, %rd1, %rd16;
	ld.global.u32 	%r83, [%rd17];
	mad.lo.s32 	%r84, %r83, %r82, %r81;
	ld.global.u32 	%r85, [%rd7+20];
	mul.wide.u32 	%rd18, %r132, 4;
	add.s64 	%rd19, %rd1, %rd18;
	ld.global.u32 	%r86, [%rd19];
	mad.lo.s32 	%r87, %r86, %r85, %r84;
	ld.global.u32 	%r88, [%rd7+24];
	mul.wide.u32 	%rd20, %r131, 4;
	add.s64 	%rd21, %rd1, %rd20;
	ld.global.u32 	%r89, [%rd21];
	mad.lo.s32 	%r90, %r89, %r88, %r87;
	ld.global.u32 	%r91, [%rd7+28];
	mul.wide.u32 	%rd22, %r130, 4;
	add.s64 	%rd23, %rd1, %rd22;
	ld.global.u32 	%r92, [%rd23];
	mad.lo.s32 	%r148, %r92, %r91, %r90;
	add.s32 	%r137, %r137, 8;
	add.s32 	%r136, %r136, %r9;
	add.s32 	%r135, %r135, %r9;
	add.s32 	%r134, %r134, %r9;
	add.s32 	%r133, %r133, %r9;
	add.s32 	%r132, %r132, %r9;
	add.s32 	%r131, %r131, %r9;
	add.s32 	%r130, %r130, %r9;
	add.s32 	%r129, %r129, %r9;
	add.s32 	%r128, %r128, 8;
	setp.ne.s32 	%p4, %r137, 0;
	mov.u32 	%r143, %r6;
	@%p4 bra 	$L__BB0_5;
$L__BB0_6:
	setp.eq.s32 	%p5, %r4, 0;
	@%p5 bra 	$L__BB0_14;
	add.s32 	%r94, %r4, -1;
	setp.lt.u32 	%p6, %r94, 3;
	@%p6 bra 	$L__BB0_9;
	add.s32 	%r95, %r143, %r2;
	mul.wide.s32 	%rd24, %r95, 4;
	add.s64 	%rd25, %rd2, %rd24;
	ld.global.u32 	%r96, [%rd25];
	mad.lo.s32 	%r97, %r143, %r61, %r127;
	mul.wide.u32 	%rd26, %r97, 4;
	add.s64 	%rd27, %rd1, %rd26;
	ld.global.u32 	%r98, [%rd27];
	mad.lo.s32 	%r99, %r98, %r96, %r148;
	ld.global.u32 	%r100, [%rd25+4];
	add.s32 	%r101, %r97, %r61;
	mul.wide.u32 	%rd28, %r101, 4;
	add.s64 	%rd29, %rd1, %rd28;
	ld.global.u32 	%r102, [%rd29];
	mad.lo.s32 	%r103, %r102, %r100, %r99;
	ld.global.u32 	%r104, [%rd25+8];
	add.s32 	%r105, %r101, %r61;
	mul.wide.u32 	%rd30, %r105, 4;
	add.s64 	%rd31, %rd1, %rd30;
	ld.global.u32 	%r106, [%rd31];
	mad.lo.s32 	%r107, %r106, %r104, %r103;
	ld.global.u32 	%r108, [%rd25+12];
	add.s32 	%r109, %r105, %r61;
	mul.wide.u32 	%rd32, %r109, 4;
	add.s64 	%rd33, %rd1, %rd32;
	ld.global.u32 	%r110, [%rd33];
	mad.lo.s32 	%r148, %r110, %r108, %r107;
	add.s32 	%r143, %r143, 4;
$L__BB0_9:
	setp.eq.s32 	%p7, %r5, 0;
	@%p7 bra 	$L__BB0_14;
	setp.eq.s32 	%p8, %r5, 1;
	@%p8 bra 	$L__BB0_12;
	add.s32 	%r112, %r143, %r2;
	mul.wide.s32 	%rd34, %r112, 4;
	add.s64 	%rd35, %rd2, %rd34;
	ld.global.u32 	%r113, [%rd35];
	mad.lo.s32 	%r114, %r143, %r61, %r127;
	mul.wide.u32 	%rd36, %r114, 4;
	add.s64 	%rd37, %rd1, %rd36;
	ld.global.u32 	%r115, [%rd37];
	mad.lo.s32 	%r116, %r115, %r113, %r148;
	ld.global.u32 	%r117, [%rd35+4];
	add.s32 	%r118, %r114, %r61;
	mul.wide.u32 	%rd38, %r118, 4;
	add.s64 	%rd39, %rd1, %rd38;
	ld.global.u32 	%r119, [%rd39];
	mad.lo.s32 	%r148, %r119, %r117, %r116;
	add.s32 	%r143, %r143, 2;
$L__BB0_12:
	setp.eq.s32 	%p9, %r7, 0;
	@%p9 bra 	$L__BB0_14;
	add.s32 	%r120, %r143, %r2;
	mul.wide.s32 	%rd40, %r120, 4;
	add.s64 	%rd41, %rd2, %rd40;
	ld.global.u32 	%r121, [%rd41];
	mad.lo.s32 	%r122, %r143, %r61, %r127;
	mul.wide.u32 	%rd42, %r122, 4;
	add.s64 	%rd43, %rd1, %rd42;
	ld.global.u32 	%r123, [%rd43];
	mad.lo.s32 	%r148, %r123, %r121, %r148;
$L__BB0_14:
	ld.param.u64 	%rd51, [_Z20matrixMultiplicationPiS_S_i_param_2];
	add.s32 	%r124, %r127, %r2;
	cvta.to.global.u64 	%rd44, %rd51;
	mul.wide.s32 	%rd45, %r124, 4;
	add.s64 	%rd46, %rd44, %rd45;
	st.global.u32 	[%rd46], %r148;
	add.s32 	%r127, %r127, 1;
	setp.ne.s32 	%p10, %r127, %r61;
	@%p10 bra 	$L__BB0_3;
$L__BB0_15:
	add.u64 	%rd47, %SP, 0;
	add.u64 	%rd48, %SPL, 0;
	st.local.u32 	[%rd48], %r1;
	mov.u64 	%rd49, $str;
	cvta.global.u64 	%rd50, %rd49;
	{ // callseq 0, 0
	.param .b64 param0;
	st.param.b64 	[param0], %rd50;
	.param .b64 param1;
	st.param.b64 	[param1], %rd47;
	.param .b32 retval0;
	call.uni (retval0), 
	vprintf, 
	(
	param0, 
	param1
	);
	ld.param.b32 	%r125, [retval0];
	} // callseq 0
$L__BB0_16:
	ret;

}


// ===== COMPILED SASS (sm_100) =====

	.target	sm_100

	.elftype	@"ET_EXEC"


//--------------------- .note.nv.tkinfo           --------------------------
	.section	.note.nv.tkinfo,"",@"SHT_NOTE"
	.sectionflags	@"SHF_NOTE_NV_TKINFO"
	.tkinfo
        /*0018*/ 	.word	0x00000002
        /*0030*/ 	.string	""
        /*0030*/ 	.string	"ptxas"
        /*0030*/ 	.string	"Cuda compilation tools, release 13.0, V13.0.88"
        /*0030*/ 	.string	"Build cuda_13.0.r13.0/compiler.36424714_0"
        /*0030*/ 	.string	"-arch sm_100 -m 64 "



//--------------------- .note.nv.cuinfo           --------------------------
	.section	.note.nv.cuinfo,"",@"SHT_NOTE"
	.sectionflags	@"SHF_NOTE_NV_CUINFO"
        /*0018*/ 	.short	0x0002
        /*001a*/ 	.short	0x0064
        /*001c*/ 	.short	0x0082
	.zero		2


//--------------------- .nv.info                  --------------------------
	.section	.nv.info,"",@"SHT_CUDA_INFO"
	.align	4


	//----- nvinfo : EIATTR_REGCOUNT
	.align		4
        /*0000*/ 	.byte	0x04, 0x2f
        /*0002*/ 	.short	(.L_2 - .L_1)
	.align		4
.L_1:
        /*0004*/ 	.word	index@(_Z20matrixMultiplicationPiS_S_i)
        /*0008*/ 	.word	0x00000020


	//----- nvinfo : EIATTR_FRAME_SIZE
	.align		4
.L_2:
        /*000c*/ 	.byte	0x04, 0x11
        /*000e*/ 	.short	(.L_4 - .L_3)
	.align		4
.L_3:
        /*0010*/ 	.word	index@(_Z20matrixMultiplicationPiS_S_i)
        /*0014*/ 	.word	0x00000008


	//----- nvinfo : EIATTR_MIN_STACK_SIZE
	.align		4
.L_4:
        /*0018*/ 	.byte	0x04, 0x12
        /*001a*/ 	.short	(.L_6 - .L_5)
	.align		4
.L_5:
        /*001c*/ 	.word	index@(_Z20matrixMultiplicationPiS_S_i)
        /*0020*/ 	.word	0x00000008
.L_6:


//--------------------- .nv.compat                --------------------------
	.section	.nv.compat,"",@"SHT_CUDA_COMPAT_INFO"
	.align	4
        /*0000*/ 	.byte	0x02, 0x09, 0x00, 0x00, 0x02, 0x02, 0x01, 0x00, 0x02, 0x05, 0x05, 0x00, 0x03, 0x07, 0x01, 0x01
        /*0010*/ 	.byte	0x02, 0x03, 0x00, 0x00, 0x02, 0x06, 0x01, 0x00, 0x04, 0x0b, 0x08, 0x00, 0x09, 0x00, 0x00, 0x00
        /*0020*/ 	.byte	0x00, 0x00, 0x00, 0x00


//--------------------- .nv.info._Z20matrixMultiplicationPiS_S_i --------------------------
	.section	.nv.info._Z20matrixMultiplicationPiS_S_i,"",@"SHT_CUDA_INFO"
	.sectionflags	@""
	.align	4


	//----- nvinfo : EIATTR_CUDA_API_VERSION
	.align		4
        /*0000*/ 	.byte	0x04, 0x37
        /*0002*/ 	.short	(.L_8 - .L_7)
.L_7:
        /*0004*/ 	.word	0x00000082


	//----- nvinfo : EIATTR_KPARAM_INFO
	.align		4
.L_8:
        /*0008*/ 	.byte	0x04, 0x17
        /*000a*/ 	.short	(.L_10 - .L_9)
.L_9:
        /*000c*/ 	.word	0x00000000
        /*0010*/ 	.short	0x0003
        /*0012*/ 	.short	0x0018
        /*0014*/ 	.byte	0x00, 0xf0, 0x11, 0x00


	//----- nvinfo : EIATTR_KPARAM_INFO
	.align		4
.L_10:
        /*0018*/ 	.byte	0x04, 0x17
        /*001a*/ 	.short	(.L_12 - .L_11)
.L_11:
        /*001c*/ 	.word	0x00000000
        /*0020*/ 	.short	0x0002
        /*0022*/ 	.short	0x0010
        /*0024*/ 	.byte	0x00, 0xf5, 0x21, 0x00


	//----- nvinfo : EIATTR_KPARAM_INFO
	.align		4
.L_12:
        /*0028*/ 	.byte	0x04, 0x17
        /*002a*/ 	.short	(.L_14 - .L_13)
.L_13:
        /*002c*/ 	.word	0x00000000
        /*0030*/ 	.short	0x0001
        /*0032*/ 	.short	0x0008
        /*0034*/ 	.byte	0x00, 0xf5, 0x21, 0x00


	//----- nvinfo : EIATTR_KPARAM_INFO
	.align		4
.L_14:
        /*0038*/ 	.byte	0x04, 0x17
        /*003a*/ 	.short	(.L_16 - .L_15)
.L_15:
        /*003c*/ 	.word	0x00000000
        /*0040*/ 	.short	0x0000
        /*0042*/ 	.short	0x0000
        /*0044*/ 	.byte	0x00, 0xf5, 0x21, 0x00


	//----- nvinfo : EIATTR_SPARSE_MMA_MASK
	.align		4
.L_16:
        /*0048*/ 	.byte	0x03, 0x50
        /*004a*/ 	.short	0x0000


	//----- nvinfo : EIATTR_MAXREG_COUNT
	.align		4
        /*004c*/ 	.byte	0x03, 0x1b
        /*004e*/ 	.short	0x00ff


	//----- nvinfo : EIATTR_EXTERNS
	.align		4
        /*0050*/ 	.byte	0x04, 0x0f
        /*0052*/ 	.short	(.L_18 - .L_17)


	//   ....[0]....
	.align		4
.L_17:
        /*0054*/ 	.word	index@(vprintf)


	//----- nvinfo : EIATTR_MERCURY_ISA_VERSION
	.align		4
.L_18:
        /*0058*/ 	.byte	0x03, 0x5f
        /*005a*/ 	.short	0x0101


	//----- nvinfo : EIATTR_VRC_CTA_INIT_COUNT
	.align		4
        /*005c*/ 	.byte	0x02, 0x4a
	.zero		1
	.zero		1


	//----- nvinfo : EIATTR_SYSCALL_OFFSETS
	.align		4
        /*0060*/ 	.byte	0x04, 0x46
        /*0062*/ 	.short	(.L_20 - .L_19)


	//   ....[0]....
.L_19:
        /*0064*/ 	.word	0x00000b50


	//----- nvinfo : EIATTR_EXIT_INSTR_OFFSETS
	.align		4
.L_20:
        /*0068*/ 	.byte	0x04, 0x1c
        /*006a*/ 	.short	(.L_22 - .L_21)


	//   ....[0]....
.L_21:
        /*006c*/ 	.word	0x000000d0


	//   ....[1]....
        /*0070*/ 	.word	0x00000b60


	//----- nvinfo : EIATTR_CRS_STACK_SIZE
	.align		4
.L_22:
        /*0074*/ 	.byte	0x04, 0x1e
        /*0076*/ 	.short	(.L_24 - .L_23)
.L_23:
        /*0078*/ 	.word	0x00000000


	//----- nvinfo : EIATTR_CBANK_PARAM_SIZE
	.align		4
.L_24:
        /*007c*/ 	.byte	0x03, 0x19
        /*007e*/ 	.short	0x001c


	//----- nvinfo : EIATTR_PARAM_CBANK
	.align		4
        /*0080*/ 	.byte	0x04, 0x0a
        /*0082*/ 	.short	(.L_26 - .L_25)
	.align		4
.L_25:
        /*0084*/ 	.word	index@(.nv.constant0._Z20matrixMultiplicationPiS_S_i)
        /*0088*/ 	.short	0x0380
        /*008a*/ 	.short	0x001c


	//----- nvinfo : EIATTR_SW_WAR
	.align		4
.L_26:
        /*008c*/ 	.byte	0x04, 0x36
        /*008e*/ 	.short	(.L_28 - .L_27)
.L_27:
        /*0090*/ 	.word	0x00000008
.L_28:


//--------------------- .nv.callgraph             --------------------------
	.section	.nv.callgraph,"",@"SHT_CUDA_CALLGRAPH"
	.align	4
	.sectionentsize	8
	.align		4
        /*0000*/ 	.word	0x00000000
	.align		4
        /*0004*/ 	.word	0xffffffff
	.align		4
        /*0008*/ 	.word	index@(_Z20matrixMultiplicationPiS_S_i)
	.align		4
        /*000c*/ 	.word	index@(vprintf)
	.align		4
        /*0010*/ 	.word	0x00000000
	.align		4
        /*0014*/ 	.word	0xfffffffe
	.align		4
        /*0018*/ 	.word	0x00000000
	.align		4
        /*001c*/ 	.word	0xfffffffd
	.align		4
        /*0020*/ 	.word	0x00000000
	.align		4
        /*0024*/ 	.word	0xfffffffc


//--------------------- .nv.constant4             --------------------------
	.section	.nv.constant4,"a",@progbits
	.align	8
	.align		8
.nv.constant4:
        /*0000*/ 	.dword	vprintf
	.align		8
        /*0008*/ 	.dword	$str


//--------------------- .text._Z20matrixMultiplicationPiS_S_i --------------------------
	.section	.text._Z20matrixMultiplicationPiS_S_i,"ax",@progbits
	.align	128
        .global         _Z20matrixMultiplicationPiS_S_i
        .type           _Z20matrixMultiplicationPiS_S_i,@function
        .size           _Z20matrixMultiplicationPiS_S_i,(.L_x_8 - _Z20matrixMultiplicationPiS_S_i)
        .other          _Z20matrixMultiplicationPiS_S_i,@"STO_CUDA_ENTRY STV_DEFAULT"
_Z20matrixMultiplicationPiS_S_i:
.text._Z20matrixMultiplicationPiS_S_i:
[----:B------:R-:W0:Y:S01]  /*0000*/  LDC R1, c[0x0][0x37c] ;  /* 0x0000df00ff017b82 */ /* 0x000e220000000800 */
[----:B------:R-:W1:Y:S01]  /*0010*/  S2R R3, SR_TID.X ;  /* 0x0000000000037919 */ /* 0x000e620000002100 */
[----:B------:R-:W2:Y:S06]  /*0020*/  LDCU UR5, c[0x0][0x2fc] ;  /* 0x00005f80ff0577ac */ /* 0x000eac0008000800 */
[----:B------:R-:W1:Y:S01]  /*0030*/  S2UR UR7, SR_CTAID.X ;  /* 0x00000000000779c3 */ /* 0x000e620000002500 */
[----:B0-----:R-:W-:Y:S01]  /*0040*/  IADD3 R1, PT, PT, R1, -0x8, RZ ;  /* 0xfffffff801017810 */ /* 0x001fe20007ffe0ff */
[----:B------:R-:W0:Y:S03]  /*0050*/  LDCU UR4, c[0x0][0x2f8] ;  /* 0x00005f00ff0477ac */ /* 0x000e260008000800 */
[----:B------:R-:W-:-:S03]  /*0060*/  R2UR UR6, R1 ;  /* 0x00000000010672ca */ /* 0x000fc600000e0000 */
[----:B------:R-:W1:Y:S08]  /*0070*/  LDC R0, c[0x0][0x360] ;  /* 0x0000d800ff007b82 */ /* 0x000e700000000800 */
[----:B------:R-:W3:Y:S02]  /*0080*/  LDC R5, c[0x0][0x398] ;  /* 0x0000e600ff057b82 */ /* 0x000ee40000000800 */
[----:B0-----:R-:W-:Y:S01]  /*0090*/  UIADD3 UR6, UP0, UPT, UR6, UR4, URZ ;  /* 0x0000000406067290 */ /* 0x001fe2000ff1e0ff */
[----:B-1----:R-:W-:-:S03]  /*00a0*/  IMAD R0, R0, UR7, R3 ;  /* 0x0000000700007c24 */ /* 0x002fc6000f8e0203 */
[----:B--2---:R-:W-:Y:S02]  /*00b0*/  UIADD3.X UR7, UPT, UPT, URZ, UR5, URZ, UP0, !UPT ;  /* 0x00000005ff077290 */ /* 0x004fe400087fe4ff */
[----:B---3--:R-:W-:-:S13]  /*00c0*/  ISETP.GE.AND P0, PT, R0, R5, PT ;  /* 0x000000050000720c */ /* 0x008fda0003f06270 */
[----:B------:R-:W-:Y:S05]  /*00d0*/  @P0 EXIT ;  /* 0x000000000000094d */ /* 0x000fea0003800000 */
[----:B------:R-:W-:-:S13]  /*00e0*/  ISETP.GE.AND P0, PT, R5, 0x1, PT ;  /* 0x000000010500780c */ /* 0x000fda0003f06270 */
[----:B------:R-:W-:Y:S05]  /*00f0*/  @!P0 BRA `(.L_x_0) ;  /* 0x0000000800708947 */ /* 0x000fea0003800000 */
[C---:B------:R-:W-:Y:S01]  /*0100*/  LOP3.LUT R14, R5.reuse, 0x7ffffff8, RZ, 0xc0, !PT ;  /* 0x7ffffff8050e7812 */ /* 0x040fe200078ec0ff */
[----:B------:R-:W-:Y:S01]  /*0110*/  IMAD R15, R0, R5, RZ ;  /* 0x00000005000f7224 */ /* 0x000fe200078e02ff */
[C---:B------:R-:W-:Y:S01]  /*0120*/  IADD3 R2, PT, PT, R5.reuse, -0x1, RZ ;  /* 0xffffffff05027810 */ /* 0x040fe20007ffe0ff */
[----:B------:R-:W0:Y:S01]  /*0130*/  LDCU.64 UR26, c[0x0][0x358] ;  /* 0x00006b00ff1a77ac */ /* 0x000e220008000a00 */
[C---:B------:R-:W-:Y:S01]  /*0140*/  LOP3.LUT R26, R5.reuse, 0x7, RZ, 0xc0, !PT ;  /* 0x00000007051a7812 */ /* 0x040fe200078ec0ff */
[----:B------:R-:W-:Y:S01]  /*0150*/  IMAD.MOV R17, RZ, RZ, -R14 ;  /* 0x000000ffff117224 */ /* 0x000fe200078e0a0e */
[----:B------:R-:W-:Y:S01]  /*0160*/  ISETP.GE.U32.AND P0, PT, R2, 0x7, PT ;  /* 0x000000070200780c */ /* 0x000fe20003f06070 */
[----:B------:R-:W-:Y:S01]  /*0170*/  UMOV UR4, URZ ;  /* 0x000000ff00047c82 */ /* 0x000fe20008000000 */
[----:B------:R-:W-:-:S11]  /*0180*/  LOP3.LUT R16, R5, 0x3, RZ, 0xc0, !PT ;  /* 0x0000000305107812 */ /* 0x000fd600078ec0ff */
.L_x_5:
[----:B-1----:R-:W-:Y:S01]  /*0190*/  HFMA2 R2, -RZ, RZ, 0, 0 ;  /* 0x00000000ff027431 */ /* 0x002fe200000001ff */
[----:B------:R-:W-:Y:S01]  /*01a0*/  MOV R21, RZ ;  /* 0x000000ff00157202 */ /* 0x000fe20000000f00 */
[----:B------:R-:W-:Y:S06]  /*01b0*/  @!P0 BRA `(.L_x_1) ;  /* 0x0000000400308947 */ /* 0x000fec0003800000 */
[----:B------:R-:W1:Y:S01]  /*01c0*/  LDCU UR19, c[0x0][0x398] ;  /* 0x00007300ff1377ac */ /* 0x000e620008000800 */
[----:B------:R-:W-:Y:S01]  /*01d0*/  IMAD.MOV.U32 R21, RZ, RZ, RZ ;  /* 0x000000ffff157224 */ /* 0x000fe200078e00ff */
[----:B------:R-:W-:Y:S02]  /*01e0*/  MOV R18, R15 ;  /* 0x0000000f00127202 */ /* 0x000fe40000000f00 */
[----:B------:R-:W-:Y:S01]  /*01f0*/  MOV R19, R17 ;  /* 0x0000001100137202 */ /* 0x000fe20000000f00 */
[----:B------:R-:W2:Y:S01]  /*0200*/  LDCU.128 UR8, c[0x0][0x380] ;  /* 0x00007000ff0877ac */ /* 0x000ea20008000c00 */
[----:B------:R-:W-:Y:S01]  /*0210*/  UMOV UR5, UR4 ;  /* 0x0000000400057c82 */ /* 0x000fe20008000000 */
[----:B-1----:R-:W-:Y:S02]  /*0220*/  UIADD3 UR12, UPT, UPT, UR4, UR19, URZ ;  /* 0x00000013040c7290 */ /* 0x002fe4000fffe0ff */
[----:B------:R-:W-:Y:S02]  /*0230*/  ULEA UR13, UR19, UR4, 0x1 ;  /* 0x00000004130d7291 */ /* 0x000fe4000f8e08ff */
[----:B------:R-:W-:-:S02]  /*0240*/  UIMAD UR14, UR19, 0x3, UR4 ;  /* 0x00000003130e78a4 */ /* 0x000fc4000f8e0204 */
[----:B------:R-:W-:Y:S02]  /*0250*/  ULEA UR15, UR19, UR4, 0x2 ;  /* 0x00000004130f7291 */ /* 0x000fe4000f8e10ff */
[----:B------:R-:W-:Y:S02]  /*0260*/  UIMAD UR16, UR19, 0x5, UR4 ;  /* 0x00000005131078a4 */ /* 0x000fe4000f8e0204 */
[----:B------:R-:W-:Y:S02]  /*0270*/  UIMAD UR17, UR19, 0x6, UR4 ;  /* 0x00000006131178a4 */ /* 0x000fe4000f8e0204 */
[----:B--2---:R-:W-:-:S12]  /*0280*/  UIMAD UR18, UR19, 0x7, UR4 ;  /* 0x00000007131278a4 */ /* 0x004fd8000f8e0204 */
.L_x_2:
[----:B------:R-:W-:Y:S01]  /*0290*/  UIMAD.WIDE.U32 UR20, UR5, 0x4, UR10 ;  /* 0x00000004051478a5 */ /* 0x000fe2000f8e000a */
[----:B------:R-:W-:Y:S01]  /*02a0*/  IMAD.MOV.U32 R3, RZ, RZ, 0x4 ;  /* 0x00000004ff037424 */ /* 0x000fe200078e00ff */
[----:B------:R-:W-:Y:S02]  /*02b0*/  UIMAD.WIDE.U32 UR22, UR12, 0x4, UR10 ;  /* 0x000000040c1678a5 */ /* 0x000fe4000f8e000a */
[----:B------:R-:W-:Y:S01]  /*02c0*/  UIMAD.WIDE.U32 UR24, UR13, 0x4, UR10 ;  /* 0x000000040d1878a5 */ /* 0x000fe2000f8e000a */
[----:B------:R-:W-:Y:S01]  /*02d0*/  IMAD.WIDE R2, R18, R3, UR8 ;  /* 0x0000000812027e25 */ /* 0x000fe2000f8e0203 */
[----:B------:R-:W-:Y:S02]  /*02e0*/  MOV R8, UR20 ;  /* 0x0000001400087c02 */ /* 0x000fe40008000f00 */
[----:B------:R-:W-:Y:S01]  /*02f0*/  MOV R9, UR21 ;  /* 0x0000001500097c02 */ /* 0x000fe20008000f00 */
[----:B------:R-:W-:Y:S01]  /*0300*/  UIMAD.WIDE.U32 UR20, UR14, 0x4, UR10 ;  /* 0x000000040e1478a5 */ /* 0x000fe2000f8e000a */
[----:B------:R-:W-:Y:S01]  /*0310*/  IMAD.U32 R10, RZ, RZ, UR22 ;  /* 0x00000016ff0a7e24 */ /* 0x000fe2000f8e00ff */
[----:B------:R-:W-:Y:S01]  /*0320*/  MOV R11, UR23 ;  /* 0x00000017000b7c02 */ /* 0x000fe20008000f00 */
[----:B0-----:R-:W2:Y:S01]  /*0330*/  LDG.E R22, desc[UR26][R2.64] ;  /* 0x0000001a02167981 */ /* 0x001ea2000c1e1900 */
[----:B------:R-:W-:-:S03]  /*0340*/  MOV R6, UR24 ;  /* 0x0000001800067c02 */ /* 0x000fc60008000f00 */
[----:B------:R0:W2:Y:S01]  /*0350*/  LDG.E R20, desc[UR26][R8.64] ;  /* 0x0000001a08147981 */ /* 0x0000a2000c1e1900 */
[----:B------:R-:W-:Y:S01]  /*0360*/  IMAD.U32 R7, RZ, RZ, UR25 ;  /* 0x00000019ff077e24 */ /* 0x000fe2000f8e00ff */
[----:B------:R-:W-:Y:S02]  /*0370*/  MOV R4, UR20 ;  /* 0x0000001400047c02 */ /* 0x000fe40008000f00 */
[----:B------:R-:W-:Y:S01]  /*0380*/  MOV R5, UR21 ;  /* 0x0000001500057c02 */ /* 0x000fe20008000f00 */
[----:B------:R1:W3:Y:S01]  /*0390*/  LDG.E R23, desc[UR26][R10.64] ;  /* 0x0000001a0a177981 */ /* 0x0002e2000c1e1900 */
[----:B------:R-:W-:-:S03]  /*03a0*/  UIMAD.WIDE.U32 UR20, UR15, 0x4, UR10 ;  /* 0x000000040f1478a5 */ /* 0x000fc6000f8e000a */
[----:B------:R-:W3:Y:S01]  /*03b0*/  LDG.E R24, desc[UR26][R2.64+0x4] ;  /* 0x0000041a02187981 */ /* 0x000ee2000c1e1900 */
[----:B------:R-:W-:-:S03]  /*03c0*/  UIMAD.WIDE.U32 UR22, UR16, 0x4, UR10 ;  /* 0x00000004101678a5 */ /* 0x000fc6000f8e000a */
[----:B------:R-:W4:Y:S01]  /*03d0*/  LDG.E R6, desc[UR26][R6.64] ;  /* 0x0000001a06067981 */ /* 0x000f22000c1e1900 */
[----:B0-----:R-:W-:-:S03]  /*03e0*/  IMAD.U32 R8, RZ, RZ, UR20 ;  /* 0x00000014ff087e24 */ /* 0x001fc6000f8e00ff */
[----:B------:R-:W4:Y:S01]  /*03f0*/  LDG.E R27, desc[UR26][R2.64+0x8] ;  /* 0x0000081a021b7981 */ /* 0x000f22000c1e1900 */
[----:B------:R-:W-:Y:S01]  /*0400*/  MOV R9, UR21 ;  /* 0x0000001500097c02 */ /* 0x000fe20008000f00 */
[----:B------:R-:W-:Y:S02]  /*0410*/  UIMAD.WIDE.U32 UR24, UR17, 0x4, UR10 ;  /* 0x00000004111878a5 */ /* 0x000fe4000f8e000a */
[----:B------:R0:W5:Y:S01]  /*0420*/  LDG.E R28, desc[UR26][R4.64] ;  /* 0x0000001a041c7981 */ /* 0x000162000c1e1900 */
[----:B-1----:R-:W-:-:S03]  /*0430*/  MOV R10, UR22 ;  /* 0x00000016000a7c02 */ /* 0x002fc60008000f00 */
[----:B------:R-:W5:Y:S01]  /*0440*/  LDG.E R25, desc[UR26][R2.64+0xc] ;  /* 0x00000c1a02197981 */ /* 0x000f62000c1e1900 */
[----:B------:R-:W-:Y:S01]  /*0450*/  IMAD.U32 R11, RZ, RZ, UR23 ;  /* 0x00000017ff0b7e24 */ /* 0x000fe2000f8e00ff */
[----:B------:R-:W-:Y:S02]  /*0460*/  UIMAD.WIDE.U32 UR20, UR18, 0x4, UR10 ;  /* 0x00000004121478a5 */ /* 0x000fe4000f8e000a */
[----:B------:R-:W5:Y:S01]  /*0470*/  LDG.E R8, desc[UR26][R8.64] ;  /* 0x0000001a08087981 */ /* 0x000f62000c1e1900 */
[----:B------:R-:W-:-:S03]  /*0480*/  MOV R12, UR24 ;  /* 0x00000018000c7c02 */ /* 0x000fc60008000f00 */
[----:B------:R-:W5:Y:S01]  /*0490*/  LDG.E R29, desc[UR26][R2.64+0x10] ;  /* 0x0000101a021d7981 */ /* 0x000f62000c1e1900 */
[----:B------:R-:W-:Y:S01]  /*04a0*/  MOV R13, UR25 ;  /* 0x00000019000d7c02 */ /* 0x000fe20008000f00 */
[----:B0-----:R-:W-:Y:S02]  /*04b0*/  IMAD.U32 R4, RZ, RZ, UR20 ;  /* 0x00000014ff047e24 */ /* 0x001fe4000f8e00ff */
[----:B------:R-:W5:Y:S01]  /*04c0*/  LDG.E R10, desc[UR26][R10.64] ;  /* 0x0000001a0a0a7981 */ /* 0x000f62000c1e1900 */
[----:B------:R-:W-:-:S03]  /*04d0*/  MOV R5, UR21 ;  /* 0x0000001500057c02 */ /* 0x000fc60008000f00 */
[----:B------:R-:W5:Y:S04]  /*04e0*/  LDG.E R7, desc[UR26][R2.64+0x14] ;  /* 0x0000141a02077981 */ /* 0x000f68000c1e1900 */
[----:B------:R-:W5:Y:S04]  /*04f0*/  LDG.E R12, desc[UR26][R12.64] ;  /* 0x0000001a0c0c7981 */ /* 0x000f68000c1e1900 */
[----:B------:R-:W5:Y:S04]  /*0500*/  LDG.E R9, desc[UR26][R2.64+0x18] ;  /* 0x0000181a02097981 */ /* 0x000f68000c1e1900 */
[----:B------:R-:W5:Y:S04]  /*0510*/  LDG.E R11, desc[UR26][R2.64+0x1c] ;  /* 0x00001c1a020b7981 */ /* 0x000f68000c1e1900 */
[----:B------:R-:W5:Y:S01]  /*0520*/  LDG.E R4, desc[UR26][R4.64] ;  /* 0x0000001a04047981 */ /* 0x000f62000c1e1900 */
[----:B------:R-:W-:-:S04]  /*0530*/  IADD3 R19, PT, PT, R19, 0x8, RZ ;  /* 0x0000000813137810 */ /* 0x000fc80007ffe0ff */
[----:B------:R-:W-:Y:S01]  /*0540*/  ISETP.NE.AND P1, PT, R19, RZ, PT ;  /* 0x000000ff1300720c */ /* 0x000fe20003f25270 */
[----:B------:R-:W-:Y:S02]  /*0550*/  ULEA UR12, UR19, UR12, 0x3 ;  /* 0x0000000c130c7291 */ /* 0x000fe4000f8e18ff */
[----:B------:R-:W-:Y:S02]  /*0560*/  ULEA UR13, UR19, UR13, 0x3 ;  /* 0x0000000d130d7291 */ /* 0x000fe4000f8e18ff */
[----:B------:R-:W-:Y:S02]  /*0570*/  ULEA UR14, UR19, UR14, 0x3 ;  /* 0x0000000e130e7291 */ /* 0x000fe4000f8e18ff */
[----:B------:R-:W-:Y:S02]  /*0580*/  ULEA UR15, UR19, UR15, 0x3 ;  /* 0x0000000f130f7291 */ /* 0x000fe4000f8e18ff */
[----:B------:R-:W-:Y:S02]  /*0590*/  ULEA UR16, UR19, UR16, 0x3 ;  /* 0x0000001013107291 */ /* 0x000fe4000f8e18ff */
[----:B------:R-:W-:-:S02]  /*05a0*/  ULEA UR17, UR19, UR17, 0x3 ;  /* 0x0000001113117291 */ /* 0x000fc4000f8e18ff */
[----:B------:R-:W-:Y:S02]  /*05b0*/  ULEA UR18, UR19, UR18, 0x3 ;  /* 0x0000001213127291 */ /* 0x000fe4000f8e18ff */
[----:B------:R-:W-:Y:S01]  /*05c0*/  ULEA UR5, UR19, UR5, 0x3 ;  /* 0x0000000513057291 */ /* 0x000fe2000f8e18ff */
[----:B------:R-:W-:Y:S02]  /*05d0*/  VIADD R18, R18, 0x8 ;  /* 0x0000000812127836 */ /* 0x000fe40000000000 */
[----:B--2---:R-:W-:-:S04]  /*05e0*/  IMAD R20, R22, R20, R21 ;  /* 0x0000001416147224 */ /* 0x004fc800078e0215 */
[----:B---3--:R-:W-:-:S04]  /*05f0*/  IMAD R20, R24, R23, R20 ;  /* 0x0000001718147224 */ /* 0x008fc800078e0214 */
[----:B----4-:R-:W-:-:S04]  /*0600*/  IMAD R6, R27, R6, R20 ;  /* 0x000000061b067224 */ /* 0x010fc800078e0214 */
[----:B-----5:R-:W-:-:S04]  /*0610*/  IMAD R6, R25, R28, R6 ;  /* 0x0000001c19067224 */ /* 0x020fc800078e0206 */
[----:B------:R-:W-:-:S04]  /*0620*/  IMAD R6, R29, R8, R6 ;  /* 0x000000081d067224 */ /* 0x000fc800078e0206 */
[----:B------:R-:W-:-:S04]  /*0630*/  IMAD R6, R7, R10, R6 ;  /* 0x0000000a07067224 */ /* 0x000fc800078e0206 */
[----:B------:R-:W-:-:S04]  /*0640*/  IMAD R6, R9, R12, R6 ;  /* 0x0000000c09067224 */ /* 0x000fc800078e0206 */
[----:B------:R-:W-:Y:S01]  /*0650*/  IMAD R21, R11, R4, R6 ;  /* 0x000000040b157224 */ /* 0x000fe200078e0206 */
[----:B------:R-:W-:Y:S06]  /*0660*/  @P1 BRA `(.L_x_2) ;  /* 0xfffffffc00081947 */ /* 0x000fec000383ffff */
[----:B------:R-:W-:-:S07]  /*0670*/  MOV R2, R14 ;  /* 0x0000000e00027202 */ /* 0x000fce0000000f00 */
.L_x_1:
[----:B------:R-:W-:-:S13]  /*0680*/  ISETP.NE.AND P1, PT, R26, RZ, PT ;  /* 0x000000ff1a00720c */ /* 0x000fda0003f25270 */
[----:B------:R-:W-:Y:S05]  /*0690*/  @!P1 BRA `(.L_x_3) ;  /* 0x0000000000e89947 */ /* 0x000fea0003800000 */
[----:B------:R-:W-:Y:S02]  /*06a0*/  IADD3 R3, PT, PT, R26, -0x1, RZ ;  /* 0xffffffff1a037810 */ /* 0x000fe40007ffe0ff */
[----:B------:R-:W-:Y:S02]  /*06b0*/  ISETP.NE.AND P2, PT, R16, RZ, PT ;  /* 0x000000ff1000720c */ /* 0x000fe40003f45270 */
[----:B------:R-:W-:-:S13]  /*06c0*/  ISETP.GE.U32.AND P1, PT, R3, 0x3, PT ;  /* 0x000000030300780c */ /* 0x000fda0003f26070 */
[----:B------:R-:W-:Y:S05]  /*06d0*/  @!P1 BRA `(.L_x_4) ;  /* 0x0000000000689947 */ /* 0x000fea0003800000 */
[----:B------:R-:W1:Y:S01]  /*06e0*/  LDC R20, c[0x0][0x398] ;  /* 0x0000e600ff147b82 */ /* 0x000e620000000800 */
[----:B------:R-:W-:-:S07]  /*06f0*/  IMAD.IADD R3, R15, 0x1, R2 ;  /* 0x000000010f037824 */ /* 0x000fce00078e0202 */
[----:B------:R-:W2:Y:S08]  /*0700*/  LDC.64 R4, c[0x0][0x388] ;  /* 0x0000e200ff047b82 */ /* 0x000eb00000000a00 */
[----:B------:R-:W3:Y:S01]  /*0710*/  LDC.64 R6, c[0x0][0x380] ;  /* 0x0000e000ff067b82 */ /* 0x000ee20000000a00 */
[----:B-1----:R-:W-:-:S05]  /*0720*/  IMAD R13, R2, R20, UR4 ;  /* 0x00000004020d7e24 */ /* 0x002fca000f8e0214 */
[C---:B------:R-:W-:Y:S01]  /*0730*/  IADD3 R9, PT, PT, R13.reuse, R20, RZ ;  /* 0x000000140d097210 */ /* 0x040fe20007ffe0ff */
[----:B--2---:R-:W-:-:S06]  /*0740*/  IMAD.WIDE.U32 R12, R13, 0x4, R4 ;  /* 0x000000040d0c7825 */ /* 0x004fcc00078e0004 */
[----:B0-----:R-:W2:Y:S01]  /*0750*/  LDG.E R12, desc[UR26][R12.64] ;  /* 0x0000001a0c0c7981 */ /* 0x001ea2000c1e1900 */
[----:B---3--:R-:W-:Y:S01]  /*0760*/  IMAD.WIDE R6, R3, 0x4, R6 ;  /* 0x0000000403067825 */ /* 0x008fe200078e0206 */
[----:B------:R-:W-:-:S03]  /*0770*/  IADD3 R3, PT, PT, R9, R20, RZ ;  /* 0x0000001409037210 */ /* 0x000fc60007ffe0ff */
[--C-:B------:R-:W-:Y:S01]  /*0780*/  IMAD.WIDE.U32 R8, R9, 0x4, R4.reuse ;  /* 0x0000000409087825 */ /* 0x100fe200078e0004 */
[----:B------:R-:W2:Y:S03]  /*0790*/  LDG.E R18, desc[UR26][R6.64] ;  /* 0x0000001a06127981 */ /* 0x000ea6000c1e1900 */
[C---:B------:R-:W-:Y:S01]  /*07a0*/  IMAD.WIDE.U32 R10, R3.reuse, 0x4, R4 ;  /* 0x00000004030a7825 */ /* 0x040fe200078e0004 */
[----:B------:R-:W3:Y:S03]  /*07b0*/  LDG.E R22, desc[UR26][R6.64+0xc] ;  /* 0x00000c1a06167981 */ /* 0x000ee6000c1e1900 */
[----:B------:R-:W-:Y:S01]  /*07c0*/  IMAD.IADD R19, R3, 0x1, R20 ;  /* 0x0000000103137824 */ /* 0x000fe200078e0214 */
[----:B------:R-:W4:Y:S04]  /*07d0*/  LDG.E R8, desc[UR26][R8.64] ;  /* 0x0000001a08087981 */ /* 0x000f28000c1e1900 */
[----:B------:R-:W4:Y:S01]  /*07e0*/  LDG.E R3, desc[UR26][R6.64+0x4] ;  /* 0x0000041a06037981 */ /* 0x000f22000c1e1900 */
[----:B------:R-:W-:-:S03]  /*07f0*/  IMAD.WIDE.U32 R4, R19, 0x4, R4 ;  /* 0x0000000413047825 */ /* 0x000fc600078e0004 */
[----:B------:R-:W5:Y:S04]  /*0800*/  LDG.E R10, desc[UR26][R10.64] ;  /* 0x0000001a0a0a7981 */ /* 0x000f68000c1e1900 */
[----:B------:R-:W5:Y:S04]  /*0810*/  LDG.E R20, desc[UR26][R6.64+0x8] ;  /* 0x0000081a06147981 */ /* 0x000f68000c1e1900 */
[----:B------:R-:W3:Y:S01]  /*0820*/  LDG.E R4, desc[UR26][R4.64] ;  /* 0x0000001a04047981 */ /* 0x000ee2000c1e1900 */
[----:B------:R-:W-:Y:S01]  /*0830*/  IADD3 R2, PT, PT, R2, 0x4, RZ ;  /* 0x0000000402027810 */ /* 0x000fe20007ffe0ff */
[----:B--2---:R-:W-:-:S04]  /*0840*/  IMAD R12, R18, R12, R21 ;  /* 0x0000000c120c7224 */ /* 0x004fc800078e0215 */
[----:B----4-:R-:W-:-:S04]  /*0850*/  IMAD R3, R3, R8, R12 ;  /* 0x0000000803037224 */ /* 0x010fc800078e020c */
[----:B-----5:R-:W-:-:S04]  /*0860*/  IMAD R3, R20, R10, R3 ;  /* 0x0000000a14037224 */ /* 0x020fc800078e0203 */
[----:B---3--:R-:W-:-:S07]  /*0870*/  IMAD R21, R22, R4, R3 ;  /* 0x0000000416157224 */ /* 0x008fce00078e0203 */
.L_x_4:
[----:B------:R-:W-:Y:S05]  /*0880*/  @!P2 BRA `(.L_x_3) ;  /* 0x00000000006ca947 */ /* 0x000fea0003800000 */
[----:B------:R-:W1:Y:S01]  /*0890*/  LDC R19, c[0x0][0x398] ;  /* 0x0000e600ff137b82 */ /* 0x000e620000000800 */
[----:B------:R-:W-:-:S07]  /*08a0*/  ISETP.NE.AND P1, PT, R16, 0x1, PT ;  /* 0x000000011000780c */ /* 0x000fce0003f25270 */
[----:B------:R-:W2:Y:S06]  /*08b0*/  LDC.64 R12, c[0x0][0x388] ;  /* 0x0000e200ff0c7b82 */ /* 0x000eac0000000a00 */
[----:B------:R-:W-:Y:S02]  /*08c0*/  @P1 IADD3 R3, PT, PT, R15, R2, RZ ;  /* 0x000000020f031210 */ /* 0x000fe40007ffe0ff */
[----:B------:R-:W3:Y:S08]  /*08d0*/  LDC.64 R10, c[0x0][0x380] ;  /* 0x0000e000ff0a7b82 */ /* 0x000ef00000000a00 */
[----:B------:R-:W4:Y:S01]  /*08e0*/  LDC.64 R4, c[0x0][0x380] ;  /* 0x0000e000ff047b82 */ /* 0x000f220000000a00 */
[----:B-1----:R-:W-:Y:S01]  /*08f0*/  LOP3.LUT P2, RZ, R19, 0x1, RZ, 0xc0, !PT ;  /* 0x0000000113ff7812 */ /* 0x002fe2000784c0ff */
[C---:B------:R-:W-:Y:S01]  /*0900*/  @P1 IMAD R8, R2.reuse, R19, UR4 ;  /* 0x0000000402081e24 */ /* 0x040fe2000f8e0213 */
[----:B------:R-:W-:-:S03]  /*0910*/  @P1 IADD3 R2, PT, PT, R2, 0x2, RZ ;  /* 0x0000000202021810 */ /* 0x000fc60007ffe0ff */
[C---:B------:R-:W-:Y:S02]  /*0920*/  @P1 IMAD.IADD R23, R8.reuse, 0x1, R19 ;  /* 0x0000000108171824 */ /* 0x040fe400078e0213 */
[----:B------:R-:W1:Y:S01]  /*0930*/  LDC.64 R6, c[0x0][0x388] ;  /* 0x0000e200ff067b82 */ /* 0x000e620000000a00 */
[----:B--2---:R-:W-:-:S04]  /*0940*/  @P1 IMAD.WIDE.U32 R8, R8, 0x4, R12 ;  /* 0x0000000408081825 */ /* 0x004fc800078e000c */
[----:B------:R-:W-:Y:S02]  /*0950*/  @P1 IMAD.WIDE.U32 R12, R23, 0x4, R12 ;  /* 0x00000004170c1825 */ /* 0x000fe400078e000c */
[----:B0-----:R-:W2:Y:S02]  /*0960*/  @P1 LDG.E R8, desc[UR26][R8.64] ;  /* 0x0000001a08081981 */ /* 0x001ea4000c1e1900 */
[----:B---3--:R-:W-:Y:S01]  /*0970*/  @P1 IMAD.WIDE R10, R3, 0x4, R10 ;  /* 0x00000004030a1825 */ /* 0x008fe200078e020a */
[----:B------:R-:W-:Y:S01]  /*0980*/  @P2 IADD3 R3, PT, PT, R15, R2, RZ ;  /* 0x000000020f032210 */ /* 0x000fe20007ffe0ff */
[----:B------:R-:W3:Y:S02]  /*0990*/  @P1 LDG.E R12, desc[UR26][R12.64] ;  /* 0x0000001a0c0c1981 */ /* 0x000ee4000c1e1900 */
[----:B------:R-:W-:Y:S02]  /*09a0*/  @P2 IMAD R19, R2, R19, UR4 ;  /* 0x0000000402132e24 */ /* 0x000fe4000f8e0213 */
[----:B------:R-:W2:Y:S01]  /*09b0*/  @P1 LDG.E R2, desc[UR26][R10.64] ;  /* 0x0000001a0a021981 */ /* 0x000ea2000c1e1900 */
[----:B----4-:R-:W-:-:S03]  /*09c0*/  @P2 IMAD.WIDE R4, R3, 0x4, R4 ;  /* 0x0000000403042825 */ /* 0x010fc600078e0204 */
[----:B------:R-:W3:Y:S04]  /*09d0*/  @P1 LDG.E R3, desc[UR26][R10.64+0x4] ;  /* 0x0000041a0a031981 */ /* 0x000ee8000c1e1900 */
[----:B------:R-:W4:Y:S01]  /*09e0*/  @P2 LDG.E R4, desc[UR26][R4.64] ;  /* 0x0000001a04042981 */ /* 0x000f22000c1e1900 */
[----:B-1----:R-:W-:-:S06]  /*09f0*/  @P2 IMAD.WIDE.U32 R6, R19, 0x4, R6 ;  /* 0x0000000413062825 */ /* 0x002fcc00078e0006 */
[----:B------:R-:W4:Y:S01]  /*0a00*/  @P2 LDG.E R6, desc[UR26][R6.64] ;  /* 0x0000001a06062981 */ /* 0x000f22000c1e1900 */
[----:B--2---:R-:W-:-:S04]  /*0a10*/  @P1 IMAD R2, R2, R8, R21 ;  /* 0x0000000802021224 */ /* 0x004fc800078e0215 */
[----:B---3--:R-:W-:-:S04]  /*0a20*/  @P1 IMAD R21, R3, R12, R2 ;  /* 0x0000000c03151224 */ /* 0x008fc800078e0202 */
[----:B----4-:R-:W-:-:S07]  /*0a30*/  @P2 IMAD R21, R4, R6, R21 ;  /* 0x0000000604152224 */ /* 0x010fce00078e0215 */
.L_x_3:
[----:B------:R-:W1:Y:S01]  /*0a40*/  LDC.64 R2, c[0x0][0x390] ;  /* 0x0000e400ff027b82 */ /* 0x000e620000000a00 */
[----:B------:R-:W-:Y:S01]  /*0a50*/  IADD3 R5, PT, PT, R15, UR4, RZ ;  /* 0x000000040f057c10 */ /* 0x000fe2000fffe0ff */
[----:B------:R-:W2:Y:S01]  /*0a60*/  LDCU UR5, c[0x0][0x398] ;  /* 0x00007300ff0577ac */ /* 0x000ea20008000800 */
[----:B------:R-:W-:-:S04]  /*0a70*/  UIADD3 UR4, UPT, UPT, UR4, 0x1, URZ ;  /* 0x0000000104047890 */ /* 0x000fc8000fffe0ff */
[----:B--2---:R-:W-:Y:S01]  /*0a80*/  UISETP.NE.AND UP0, UPT, UR4, UR5, UPT ;  /* 0x000000050400728c */ /* 0x004fe2000bf05270 */
[----:B-1----:R-:W-:-:S05]  /*0a90*/  IMAD.WIDE R2, R5, 0x4, R2 ;  /* 0x0000000405027825 */ /* 0x002fca00078e0202 */
[----:B0-----:R1:W-:Y:S03]  /*0aa0*/  STG.E desc[UR26][R2.64], R21 ;  /* 0x0000001502007986 */ /* 0x0013e6000c10191a */
[----:B------:R-:W-:Y:S05]  /*0ab0*/  BRA.U UP0, `(.L_x_5) ;  /* 0xfffffff500b47547 */ /* 0x000fea000b83ffff */
.L_x_0:
[----:B-1----:R-:W-:Y:S01]  /*0ac0*/  MOV R2, 0x0 ;  /* 0x0000000000027802 */ /* 0x002fe20000000f00 */
[----:B------:R0:W-:Y:S01]  /*0ad0*/  STL [R1], R0 ;  /* 0x0000000001007387 */ /* 0x0001e20000100800 */
[----:B------:R-:W1:Y:S01]  /*0ae0*/  LDCU.64 UR4, c[0x4][0x8] ;  /* 0x01000100ff0477ac */ /* 0x000e620008000a00 */
[----:B------:R-:W-:Y:S02]  /*0af0*/  MOV R6, UR6 ;  /* 0x0000000600067c02 */ /* 0x000fe40008000f00 */
[----:B------:R-:W-:Y:S01]  /*0b00*/  MOV R7, UR7 ;  /* 0x0000000700077c02 */ /* 0x000fe20008000f00 */
[----:B------:R-:W2:Y:S01]  /*0b10*/  LDC.64 R2, c[0x4][R2] ;  /* 0x0100000002027b82 */ /* 0x000ea20000000a00 */
[----:B-1----:R-:W-:Y:S01]  /*0b20*/  IMAD.U32 R4, RZ, RZ, UR4 ;  /* 0x00000004ff047e24 */ /* 0x002fe2000f8e00ff */
[----:B0-----:R-:W-:-:S07]  /*0b30*/  MOV R5, UR5 ;  /* 0x0000000500057c02 */ /* 0x001fce0008000f00 */
[----:B------:R-:W-:-:S07]  /*0b40*/  LEPC R20, `(.L_x_6) ;  /* 0x000000001014794e */ /* 0x000fce0000000000 */
[----:B--2---:R-:W-:Y:S05]  /*0b50*/  CALL.ABS.NOINC R2 ;  /* 0x0000000002007343 */ /* 0x004fea0003c00000 */
.L_x_6:
[----:B------:R-:W-:Y:S05]  /*0b60*/  EXIT ;  /* 0x000000000000794d */ /* 0x000fea0003800000 */
.L_x_7:
[----:B------:R-:W-:-:S00]  /*0b70*/  BRA `(.L_x_7) ;  /* 0xfffffffc00fc7947 */ /* 0x000fc0000383ffff */
[----:B------:R-:W-:-:S00]  /*0b80*/  NOP ;  /* 0x0000000000007918 */ /* 0x000fc00000000000 */
[----:B------:R-:W-:-:S00]  /*0b90*/  NOP ;  /* 0x0000000000007918 */ /* 0x000fc00000000000 */
[----:B------:R-:W-:-:S00]  /*0ba0*/  NOP ;  /* 0x0000000000007918 */ /* 0x000fc00000000000 */
[----:B------:R-:W-:-:S00]  /*0bb0*/  NOP ;  /* 0x0000000000007918 */ /* 0x000fc00000000000 */
[----:B------:R-:W-:-:S00]  /*0bc0*/  NOP ;  /* 0x0000000000007918 */ /* 0x000fc00000000000 */
[----:B------:R-:W-:-:S00]  /*0bd0*/  NOP ;  /* 0x0000000000007918 */ /* 0x000fc00000000000 */
[----:B------:R-:W-:-:S00]  /*0be0*/  NOP ;  /* 0x0000000000007918 */ /* 0x000fc00000000000 */
[----:B------:R-:W-:-:S00]  /*0bf0*/  NOP ;  /* 0x0000000000007918 */ /* 0x000fc00000000000 */
.L_x_8:


//--------------------- .nv.global.init           --------------------------
	.section	.nv.global.init,"aw",@progbits
.nv.global.init:
	.type		$str,@object
	.size		$str,(.L_0 - $str)
$str:
        /*0000*/ 	.byte	0x54, 0x68, 0x72, 0x65, 0x61, 0x64, 0x5b, 0x25, 0x64, 0x5d, 0x20, 0x63, 0x61, 0x6c, 0x63, 0x75
        /*0010*/ 	.byte	0x6c, 0x6f, 0x75, 0x20, 0x73, 0x75, 0x61, 0x20, 0x6c, 0x69, 0x6e, 0x68, 0x61, 0x21, 0x0a, 0x00
.L_0:


//--------------------- .nv.shared.reserved.0     --------------------------
	.section	.nv.shared.reserved.0,"aw",@nobits
	.weak		__nv_reservedSMEM_offset_0_alias
	.size		__nv_reservedSMEM_offset_0_alias, 0, 64
	.other		__nv_reservedSMEM_offset_0_alias,@"STO_CUDA_RESERVED_SHARED STV_DEFAULT"
__nv_reservedSMEM_offset_0_alias:
	.zero		0
	.zero		64


//--------------------- .nv.constant0._Z20matrixMultiplicationPiS_S_i --------------------------
	.section	.nv.constant0._Z20matrixMultiplicationPiS_S_i,"a",@progbits
	.sectionflags	@""
	.align	4
.nv.constant0._Z20matrixMultiplicationPiS_S_i:
	.zero		924


//--------------------- SYMBOLS --------------------------

	.type		.nv.reservedSmem.offset0,@object
	.size		.nv.reservedSmem.offset0,0x4
	.type		vprintf,@function
